//
// Generated by NVIDIA NVVM Compiler
//
// Compiler Build ID: CL-36424714
// Cuda compilation tools, release 13.0, V13.0.88
// Based on NVVM 20.0.0
//

.version 9.0
.target sm_100
.address_size 64

	// .globl	evector_kernel

.visible .entry evector_kernel(
	.param .u32 evector_kernel_param_0,
	.param .u64 .ptr .align 1 evector_kernel_param_1,
	.param .u64 .ptr .align 1 evector_kernel_param_2
)
{
	.reg .pred 	%p<2>;
	.reg .b32 	%r<6>;
	.reg .b64 	%rd<8>;
	.reg .b64 	%fd<4>;

	ld.param.u32 	%r2, [evector_kernel_param_0];
	ld.param.u64 	%rd1, [evector_kernel_param_1];
	ld.param.u64 	%rd2, [evector_kernel_param_2];
	mov.u32 	%r3, %ctaid.x;
	mov.u32 	%r4, %ntid.x;
	mov.u32 	%r5, %tid.x;
	mad.lo.s32 	%r1, %r3, %r4, %r5;
	setp.ge.s32 	%p1, %r1, %r2;
	@%p1 bra 	$L__BB0_2;
	cvta.to.global.u64 	%rd3, %rd1;
	cvta.to.global.u64 	%rd4, %rd2;
	mul.wide.s32 	%rd5, %r1, 8;
	add.s64 	%rd6, %rd3, %rd5;
	ld.global.f64 	%fd1, [%rd6];
	add.s64 	%rd7, %rd4, %rd5;
	ld.global.f64 	%fd2, [%rd7];
	add.f64 	%fd3, %fd1, %fd2;
	st.global.f64 	[%rd7], %fd3;
$L__BB0_2:
	ret;

}


// ===== COMPILED SASS (sm_100) =====

	.target	sm_100

	.elftype	@"ET_EXEC"


//--------------------- .note.nv.tkinfo           --------------------------
	.section	.note.nv.tkinfo,"",@"SHT_NOTE"
	.sectionflags	@"SHF_NOTE_NV_TKINFO"
	.tkinfo
        /*0018*/ 	.word	0x00000002
        /*0030*/ 	.string	""
        /*0030*/ 	.string	"ptxas"
        /*0030*/ 	.string	"Cuda compilation tools, release 13.0, V13.0.88"
        /*0030*/ 	.string	"Build cuda_13.0.r13.0/compiler.36424714_0"
        /*0030*/ 	.string	"-arch sm_100 -m 64 "



//--------------------- .note.nv.cuinfo           --------------------------
	.section	.note.nv.cuinfo,"",@"SHT_NOTE"
	.sectionflags	@"SHF_NOTE_NV_CUINFO"
        /*0018*/ 	.short	0x0002
        /*001a*/ 	.short	0x0064
        /*001c*/ 	.short	0x0082
	.zero		2


//--------------------- .nv.info                  --------------------------
	.section	.nv.info,"",@"SHT_CUDA_INFO"
	.align	4


	//----- nvinfo : EIATTR_REGCOUNT
	.align		4
        /*0000*/ 	.byte	0x04, 0x2f
        /*0002*/ 	.short	(.L_1 - .L_0)
	.align		4
.L_0:
        /*0004*/ 	.word	index@(evector_kernel)
        /*0008*/ 	.word	0x0000000a


	//----- nvinfo : EIATTR_FRAME_SIZE
	.align		4
.L_1:
        /*000c*/ 	.byte	0x04, 0x11
        /*000e*/ 	.short	(.L_3 - .L_2)
	.align		4
.L_2:
        /*0010*/ 	.word	index@(evector_kernel)
        /*0014*/ 	.word	0x00000000


	//----- nvinfo : EIATTR_MIN_STACK_SIZE
	.align		4
.L_3:
        /*0018*/ 	.byte	0x04, 0x12
        /*001a*/ 	.short	(.L_5 - .L_4)
	.align		4
.L_4:
        /*001c*/ 	.word	index@(evector_kernel)
        /*0020*/ 	.word	0x00000000
.L_5:


//--------------------- .nv.compat                --------------------------
	.section	.nv.compat,"",@"SHT_CUDA_COMPAT_INFO"
	.align	4
        /*0000*/ 	.byte	0x02, 0x09, 0x00, 0x00, 0x02, 0x02, 0x01, 0x00, 0x02, 0x05, 0x05, 0x00, 0x03, 0x07, 0x01, 0x01
        /*0010*/ 	.byte	0x02, 0x03, 0x00, 0x00, 0x02, 0x06, 0x01, 0x00, 0x04, 0x0b, 0x08, 0x00, 0x01, 0x00, 0x00, 0x00
        /*0020*/ 	.byte	0x00, 0x00, 0x00, 0x00


//--------------------- .nv.info.evector_kernel   --------------------------
	.section	.nv.info.evector_kernel,"",@"SHT_CUDA_INFO"
	.sectionflags	@""
	.align	4


	//----- nvinfo : EIATTR_CUDA_API_VERSION
	.align		4
        /*0000*/ 	.byte	0x04, 0x37
        /*0002*/ 	.short	(.L_7 - .L_6)
.L_6:
        /*0004*/ 	.word	0x00000082


	//----- nvinfo : EIATTR_KPARAM_INFO
	.align		4
.L_7:
        /*0008*/ 	.byte	0x04, 0x17
        /*000a*/ 	.short	(.L_9 - .L_8)
.L_8:
        /*000c*/ 	.word	0x00000000
        /*0010*/ 	.short	0x0002
        /*0012*/ 	.short	0x0010
        /*0014*/ 	.byte	0x00, 0xf5, 0x21, 0x00


	//----- nvinfo : EIATTR_KPARAM_INFO
	.align		4
.L_9:
        /*0018*/ 	.byte	0x04, 0x17
        /*001a*/ 	.short	(.L_11 - .L_10)
.L_10:
        /*001c*/ 	.word	0x00000000
        /*0020*/ 	.short	0x0001
        /*0022*/ 	.short	0x0008
        /*0024*/ 	.byte	0x00, 0xf5, 0x21, 0x00


	//----- nvinfo : EIATTR_KPARAM_INFO
	.align		4
.L_11:
        /*0028*/ 	.byte	0x04, 0x17
        /*002a*/ 	.short	(.L_13 - .L_12)
.L_12:
        /*002c*/ 	.word	0x00000000
        /*0030*/ 	.short	0x0000
        /*0032*/ 	.short	0x0000
        /*0034*/ 	.byte	0x00, 0xf0, 0x11, 0x00


	//----- nvinfo : EIATTR_SPARSE_MMA_MASK
	.align		4
.L_13:
        /*0038*/ 	.byte	0x03, 0x50
        /*003a*/ 	.short	0x0000


	//----- nvinfo : EIATTR_MAXREG_COUNT
	.align		4
        /*003c*/ 	.byte	0x03, 0x1b
        /*003e*/ 	.short	0x00ff


	//----- nvinfo : EIATTR_MERCURY_ISA_VERSION
	.align		4
        /*0040*/ 	.byte	0x03, 0x5f
        /*0042*/ 	.short	0x0101


	//----- nvinfo : EIATTR_VRC_CTA_INIT_COUNT
	.align		4
        /*0044*/ 	.byte	0x02, 0x4a
	.zero		1
	.zero		1


	//----- nvinfo : EIATTR_EXIT_INSTR_OFFSETS
	.align		4
        /*0048*/ 	.byte	0x04, 0x1c
        /*004a*/ 	.short	(.L_15 - .L_14)


	//   ....[0]....
.L_14:
        /*004c*/ 	.word	0x00000070


	//   ....[1]....
        /*0050*/ 	.word	0x00000110


	//----- nvinfo : EIATTR_CBANK_PARAM_SIZE
	.align		4
.L_15:
        /*0054*/ 	.byte	0x03, 0x19
        /*0056*/ 	.short	0x0018


	//----- nvinfo : EIATTR_PARAM_CBANK
	.align		4
        /*0058*/ 	.byte	0x04, 0x0a
        /*005a*/ 	.short	(.L_17 - .L_16)
	.align		4
.L_16:
        /*005c*/ 	.word	index@(.nv.constant0.evector_kernel)
        /*0060*/ 	.short	0x0380
        /*0062*/ 	.short	0x0018


	//----- nvinfo : EIATTR_SW_WAR
	.align		4
.L_17:
        /*0064*/ 	.byte	0x04, 0x36
        /*0066*/ 	.short	(.L_19 - .L_18)
.L_18:
        /*0068*/ 	.word	0x00000008
.L_19:


//--------------------- .nv.callgraph             --------------------------
	.section	.nv.callgraph,"",@"SHT_CUDA_CALLGRAPH"
	.align	4
	.sectionentsize	8
	.align		4
        /*0000*/ 	.word	0x00000000
	.align		4
        /*0004*/ 	.word	0xffffffff
	.align		4
        /*0008*/ 	.word	0x00000000
	.align		4
        /*000c*/ 	.word	0xfffffffe
	.align		4
        /*0010*/ 	.word	0x00000000
	.align		4
        /*0014*/ 	.word	0xfffffffd
	.align		4
        /*0018*/ 	.word	0x00000000
	.align		4
        /*001c*/ 	.word	0xfffffffc


//--------------------- .text.evector_kernel      --------------------------
	.section	.text.evector_kernel,"ax",@progbits
	.align	128
        .global         evector_kernel
        .type           evector_kernel,@function
        .size           evector_kernel,(.L_x_1 - evector_kernel)
        .other          evector_kernel,@"STO_CUDA_ENTRY STV_DEFAULT"
evector_kernel:
.text.evector_kernel:
[----:B------:R-:W-:Y:S01]  /*0000*/  LDC R1, c[0x0][0x37c] ;  /* 0x0000df00ff017b82 */ /* 0x000fe20000000800 */
[----:B------:R-:W0:Y:S07]  /*0010*/  S2R R0, SR_TID.X ;  /* 0x0000000000007919 */ /* 0x000e2e0000002100 */
[----:B------:R-:W0:Y:S01]  /*0020*/  S2UR UR4, SR_CTAID.X ;  /* 0x00000000000479c3 */ /* 0x000e220000002500 */
[----:B------:R-:W1:Y:S07]  /*0030*/  LDCU UR5, c[0x0][0x380] ;  /* 0x00007000ff0577ac */ /* 0x000e6e0008000800 */
[----:B------:R-:W0:Y:S02]  /*0040*/  LDC R7, c[0x0][0x360] ;  /* 0x0000d800ff077b82 */ /* 0x000e240000000800 */
[----:B0-----:R-:W-:-:S05]  /*0050*/  IMAD R7, R7, UR4, R0 ;  /* 0x0000000407077c24 */ /* 0x001fca000f8e0200 */
[----:B-1----:R-:W-:-:S13]  /*0060*/  ISETP.GE.AND P0, PT, R7, UR5, PT ;  /* 0x0000000507007c0c */ /* 0x002fda000bf06270 */
[----:B------:R-:W-:Y:S05]  /*0070*/  @P0 EXIT ;  /* 0x000000000000094d */ /* 0x000fea0003800000 */
[----:B------:R-:W0:Y:S01]  /*0080*/  LDC.64 R2, c[0x0][0x388] ;  /* 0x0000e200ff027b82 */ /* 0x000e220000000a00 */
[----:B------:R-:W1:Y:S07]  /*0090*/  LDCU.64 UR4, c[0x0][0x358] ;  /* 0x00006b00ff0477ac */ /* 0x000e6e0008000a00 */
[----:B------:R-:W2:Y:S01]  /*00a0*/  LDC.64 R4, c[0x0][0x390] ;  /* 0x0000e400ff047b82 */ /* 0x000ea20000000a00 */
[----:B0-----:R-:W-:-:S06]  /*00b0*/  IMAD.WIDE R2, R7, 0x8, R2 ;  /* 0x0000000807027825 */ /* 0x001fcc00078e0202 */
[----:B-1----:R-:W3:Y:S01]  /*00c0*/  LDG.E.64 R2, desc[UR4][R2.64] ;  /* 0x0000000402027981 */ /* 0x002ee2000c1e1b00 */
[----:B--2---:R-:W-:-:S05]  /*00d0*/  IMAD.WIDE R4, R7, 0x8, R4 ;  /* 0x0000000807047825 */ /* 0x004fca00078e0204 */
[----:B------:R-:W3:Y:S02]  /*00e0*/  LDG.E.64 R6, desc[UR4][R4.64] ;  /* 0x0000000404067981 */ /* 0x000ee4000c1e1b00 */
[----:B---3--:R-:W-:-:S07]  /*00f0*/  DADD R6, R2, R6 ;  /* 0x0000000002067229 */ /* 0x008fce0000000006 */
[----:B------:R-:W-:Y:S01]  /*0100*/  STG.E.64 desc[UR4][R4.64], R6 ;  /* 0x0000000604007986 */ /* 0x000fe2000c101b04 */
[----:B------:R-:W-:Y:S05]  /*0110*/  EXIT ;  /* 0x000000000000794d */ /* 0x000fea0003800000 */
.L_x_0:
[----:B------:R-:W-:-:S00]  /*0120*/  BRA `(.L_x_0) ;  /* 0xfffffffc00fc7947 */ /* 0x000fc0000383ffff */
[----:B------:R-:W-:-:S00]  /*0130*/  NOP ;  /* 0x0000000000007918 */ /* 0x000fc00000000000 */
        /* <DEDUP_REMOVED lines=12> */
.L_x_1:


//--------------------- .nv.shared.reserved.0     --------------------------
	.section	.nv.shared.reserved.0,"aw",@nobits
	.weak		__nv_reservedSMEM_offset_0_alias
	.size		__nv_reservedSMEM_offset_0_alias, 0, 64
	.other		__nv_reservedSMEM_offset_0_alias,@"STO_CUDA_RESERVED_SHARED STV_DEFAULT"
__nv_reservedSMEM_offset_0_alias:
	.zero		0
	.zero		64


//--------------------- .nv.constant0.evector_kernel --------------------------
	.section	.nv.constant0.evector_kernel,"a",@progbits
	.sectionflags	@""
	.align	4
.nv.constant0.evector_kernel:
	.zero		920


//--------------------- SYMBOLS --------------------------

	.type		.nv.reservedSmem.offset0,@object
	.size		.nv.reservedSmem.offset0,0x4
